	.headerflags	@"EF_CUDA_TEXMODE_UNIFIED EF_CUDA_64BIT_ADDRESS EF_CUDA_ACCELERATORS EF_CUDA_SM90 EF_CUDA_VIRTUAL_SM(EF_CUDA_SM90)"
	.elftype	@"ET_EXEC"


//--------------------- .nv.info                  --------------------------
	.section	.nv.info,"",@"SHT_CUDA_INFO"
	.align	4


	//----- nvinfo : EIATTR_REGCOUNT
	.align		4
        /*0000*/ 	.byte	0x04, 0x2f
        /*0002*/ 	.short	(.L_1 - .L_0)
	.align		4
.L_0:
        /*0004*/ 	.word	index@(triton_poi_fused_convolution_leaky_relu_30)
        /*0008*/ 	.word	0x00000010


	//----- nvinfo : EIATTR_MIN_STACK_SIZE
	.align		4
.L_1:
        /*000c*/ 	.byte	0x04, 0x12
        /*000e*/ 	.short	(.L_3 - .L_2)
	.align		4
.L_2:
        /*0010*/ 	.word	index@(triton_poi_fused_convolution_leaky_relu_30)
        /*0014*/ 	.word	0x00000000


	//----- nvinfo : EIATTR_FRAME_SIZE
	.align		4
.L_3:
        /*0018*/ 	.byte	0x04, 0x11
        /*001a*/ 	.short	(.L_5 - .L_4)
	.align		4
.L_4:
        /*001c*/ 	.word	index@(triton_poi_fused_convolution_leaky_relu_30)
        /*0020*/ 	.word	0x00000000


	//----- nvinfo : EIATTR_MIN_STACK_SIZE
	.align		4
.L_5:
        /*0024*/ 	.byte	0x04, 0x12
        /*0026*/ 	.short	(.L_7 - .L_6)
	.align		4
.L_6:
        /*0028*/ 	.word	index@(triton_poi_fused_convolution_leaky_relu_30)
        /*002c*/ 	.word	0x00000000
.L_7:


//--------------------- .nv.info.triton_poi_fused_convolution_leaky_relu_30 --------------------------
	.section	.nv.info.triton_poi_fused_convolution_leaky_relu_30,"",@"SHT_CUDA_INFO"
	.sectionflags	@""
	.align	4


	//----- nvinfo : EIATTR_CUDA_API_VERSION
	.align		4
        /*0000*/ 	.byte	0x04, 0x37
        /*0002*/ 	.short	(.L_9 - .L_8)
.L_8:
        /*0004*/ 	.word	0x0000007c


	//----- nvinfo : EIATTR_KPARAM_INFO
	.align		4
.L_9:
        /*0008*/ 	.byte	0x04, 0x17
        /*000a*/ 	.short	(.L_11 - .L_10)
.L_10:
        /*000c*/ 	.word	0x00000000
        /*0010*/ 	.short	0x0003
        /*0012*/ 	.short	0x0018
        /*0014*/ 	.byte	0x00, 0xf0, 0x11, 0x00


	//----- nvinfo : EIATTR_KPARAM_INFO
	.align		4
.L_11:
        /*0018*/ 	.byte	0x04, 0x17
        /*001a*/ 	.short	(.L_13 - .L_12)
.L_12:
        /*001c*/ 	.word	0x00000000
        /*0020*/ 	.short	0x0002
        /*0022*/ 	.short	0x0010
        /*0024*/ 	.byte	0x00, 0xf4, 0x21, 0x00


	//----- nvinfo : EIATTR_KPARAM_INFO
	.align		4
.L_13:
        /*0028*/ 	.byte	0x04, 0x17
        /*002a*/ 	.short	(.L_15 - .L_14)
.L_14:
        /*002c*/ 	.word	0x00000000
        /*0030*/ 	.short	0x0001
        /*0032*/ 	.short	0x0008
        /*0034*/ 	.byte	0x00, 0xf4, 0x21, 0x00


	//----- nvinfo : EIATTR_KPARAM_INFO
	.align		4
.L_15:
        /*0038*/ 	.byte	0x04, 0x17
        /*003a*/ 	.short	(.L_17 - .L_16)
.L_16:
        /*003c*/ 	.word	0x00000000
        /*0040*/ 	.short	0x0000
        /*0042*/ 	.short	0x0000
        /*0044*/ 	.byte	0x00, 0xf4, 0x21, 0x00


	//----- nvinfo : EIATTR_SPARSE_MMA_MASK
	.align		4
.L_17:
        /*0048*/ 	.byte	0x03, 0x50
        /*004a*/ 	.short	0x0000


	//----- nvinfo : EIATTR_MAXREG_COUNT
	.align		4
        /*004c*/ 	.byte	0x03, 0x1b
        /*004e*/ 	.short	0x00ff


	//----- nvinfo : EIATTR_EXIT_INSTR_OFFSETS
	.align		4
        /*0050*/ 	.byte	0x04, 0x1c
        /*0052*/ 	.short	(.L_19 - .L_18)


	//   ....[0]....
.L_18:
        /*0054*/ 	.word	0x00000220


	//   ....[1]....
        /*0058*/ 	.word	0x00000240


	//----- nvinfo : EIATTR_REQNTID
	.align		4
.L_19:
        /*005c*/ 	.byte	0x04, 0x10
        /*005e*/ 	.short	(.L_21 - .L_20)
.L_20:
        /*0060*/ 	.word	0x00000080
        /*0064*/ 	.word	0x00000001
        /*0068*/ 	.word	0x00000001


	//----- nvinfo : EIATTR_CBANK_PARAM_SIZE
	.align		4
.L_21:
        /*006c*/ 	.byte	0x03, 0x19
        /*006e*/ 	.short	0x001c


	//----- nvinfo : EIATTR_PARAM_CBANK
	.align		4
        /*0070*/ 	.byte	0x04, 0x0a
        /*0072*/ 	.short	(.L_23 - .L_22)
	.align		4
.L_22:
        /*0074*/ 	.word	index@(.nv.constant0.triton_poi_fused_convolution_leaky_relu_30)
        /*0078*/ 	.short	0x0210
        /*007a*/ 	.short	0x001c


	//----- nvinfo : EIATTR_SW_WAR
	.align		4
.L_23:
        /*007c*/ 	.byte	0x04, 0x36
        /*007e*/ 	.short	(.L_25 - .L_24)
.L_24:
        /*0080*/ 	.word	0x00000008
.L_25:


//--------------------- .nv.callgraph             --------------------------
	.section	.nv.callgraph,"",@"SHT_CUDA_CALLGRAPH"
	.align	4
	.sectionentsize	8
	.align		4
        /*0000*/ 	.word	0x00000000
	.align		4
        /*0004*/ 	.word	0xffffffff
	.align		4
        /*0008*/ 	.word	0x00000000
	.align		4
        /*000c*/ 	.word	0xfffffffe
	.align		4
        /*0010*/ 	.word	0x00000000
	.align		4
        /*0014*/ 	.word	0xfffffffd
	.align		4
        /*0018*/ 	.word	0x00000000
	.align		4
        /*001c*/ 	.word	0xfffffffc


//--------------------- .text.triton_poi_fused_convolution_leaky_relu_30 --------------------------
	.section	.text.triton_poi_fused_convolution_leaky_relu_30,"ax",@progbits
	.align	128
        .global         triton_poi_fused_convolution_leaky_relu_30
        .type           triton_poi_fused_convolution_leaky_relu_30,@function
        .size           triton_poi_fused_convolution_leaky_relu_30,(.L_x_1 - triton_poi_fused_convolution_leaky_relu_30)
        .other          triton_poi_fused_convolution_leaky_relu_30,@"STO_CUDA_ENTRY STV_DEFAULT"
triton_poi_fused_convolution_leaky_relu_30:
.text.triton_poi_fused_convolution_leaky_relu_30:
[----:B------:R-:W0:Y:S02]  /*0000*/  LDC R1, c[0x0][0x28] ;  /* 0x00000a00ff017b82 */ /* 0x000e240000000800 */
[----:B------:R-:W1:Y:S01]  /*0010*/  S2R R0, SR_TID.X ;  /* 0x0000000000007919 */ /* 0x000e620000002100 */
[----:B------:R-:W2:Y:S01]  /*0020*/  LDC.64 R4, c[0x0][0x218] ;  /* 0x00008600ff047b82 */ /* 0x000ea20000000a00 */
[----:B------:R-:W-:Y:S01]  /*0030*/  CS2R R10, SRZ ;  /* 0x00000000000a7805 */ /* 0x000fe2000001ff00 */
[----:B------:R-:W-:Y:S01]  /*0040*/  ULDC.64 UR4, c[0x0][0x208] ;  /* 0x0000820000047ab9 */ /* 0x000fe20000000a00 */
[----:B------:R-:W3:Y:S01]  /*0050*/  S2R R7, SR_CTAID.X ;  /* 0x0000000000077919 */ /* 0x000ee20000002500 */
[----:B------:R-:W-:-:S04]  /*0060*/  ULDC.64 UR6, c[0x0][0x220] ;  /* 0x0000880000067ab9 */ /* 0x000fc80000000a00 */
[----:B------:R-:W4:Y:S01]  /*0070*/  LDC.64 R2, c[0x0][0x210] ;  /* 0x00008400ff027b82 */ /* 0x000f220000000a00 */
[----:B-1----:R-:W-:Y:S01]  /*0080*/  IMAD.SHL.U32 R0, R0, 0x2, RZ ;  /* 0x0000000200007824 */ /* 0x002fe200078e00ff */
[----:B---3--:R-:W-:-:S04]  /*0090*/  SHF.R.S32.HI R6, RZ, 0x17, R7 ;  /* 0x00000017ff067819 */ /* 0x008fc80000011407 */
[----:B------:R-:W-:-:S05]  /*00a0*/  LOP3.LUT R0, R0, 0xfe, RZ, 0xc0, !PT ;  /* 0x000000fe00007812 */ /* 0x000fca00078ec0ff */
[----:B------:R-:W-:Y:S01]  /*00b0*/  IMAD R7, R7, 0x100, R0 ;  /* 0x0000010007077824 */ /* 0x000fe200078e0200 */
[----:B------:R-:W-:-:S03]  /*00c0*/  SGXT R0, R6, 0x1 ;  /* 0x000000010600781a */ /* 0x000fc60000000200 */
[C---:B----4-:R-:W-:Y:S01]  /*00d0*/  IMAD.WIDE R2, R7.reuse, 0x4, R2 ;  /* 0x0000000407027825 */ /* 0x050fe200078e0202 */
[----:B------:R-:W-:Y:S02]  /*00e0*/  LEA.HI R0, R0, R7, RZ, 0x9 ;  /* 0x0000000700007211 */ /* 0x000fe400078f48ff */
[----:B------:R-:W-:Y:S02]  /*00f0*/  ISETP.GE.AND P2, PT, R7, 0x800, PT ;  /* 0x000008000700780c */ /* 0x000fe40003f46270 */
[----:B------:R-:W-:-:S05]  /*0100*/  LOP3.LUT R0, R0, 0xfffffe00, RZ, 0xc0, !PT ;  /* 0xfffffe0000007812 */ /* 0x000fca00078ec0ff */
[----:B------:R-:W-:-:S04]  /*0110*/  IMAD.IADD R9, R7, 0x1, -R0 ;  /* 0x0000000107097824 */ /* 0x000fc800078e0a00 */
[----:B--2---:R-:W-:Y:S01]  /*0120*/  IMAD.WIDE R4, R9, 0x4, R4 ;  /* 0x0000000409047825 */ /* 0x004fe200078e0204 */
[----:B------:R-:W-:-:S04]  /*0130*/  CS2R R8, SRZ ;  /* 0x0000000000087805 */ /* 0x000fc8000001ff00 */
[----:B------:R-:W2:Y:S04]  /*0140*/  @!P2 LDG.E.EL.64 R10, desc[UR4][R4.64] ;  /* 0x00000004040aa981 */ /* 0x000ea8000c2e1b00 */
[----:B------:R-:W2:Y:S01]  /*0150*/  @!P2 LDG.E.64 R8, desc[UR4][R2.64] ;  /* 0x000000040208a981 */ /* 0x000ea2000c1e1b00 */
[----:B------:R-:W-:-:S04]  /*0160*/  IADD3 R6, P3, R7, UR6, RZ ;  /* 0x0000000607067c10 */ /* 0x000fc8000ff7e0ff */
[----:B------:R-:W-:Y:S02]  /*0170*/  LEA.HI.X.SX32 R7, R7, UR7, 0x1, P3 ;  /* 0x0000000707077c11 */ /* 0x000fe400098f0eff */
[----:B--2---:R-:W-:Y:S02]  /*0180*/  FSETP.GT.AND P1, PT, R8, -R10, PT ;  /* 0x8000000a0800720b */ /* 0x004fe40003f24000 */
[----:B------:R-:W-:Y:S02]  /*0190*/  FSETP.GT.AND P0, PT, R9, -R11, PT ;  /* 0x8000000b0900720b */ /* 0x000fe40003f04000 */
[----:B------:R-:W-:Y:S02]  /*01a0*/  SEL R0, RZ, 0x1, !P1 ;  /* 0x00000001ff007807 */ /* 0x000fe40004800000 */
[----:B------:R-:W-:Y:S01]  /*01b0*/  SEL R13, RZ, 0x100, !P0 ;  /* 0x00000100ff0d7807 */ /* 0x000fe20004000000 */
[----:B------:R-:W-:-:S04]  /*01c0*/  FADD R8, R10, R8 ;  /* 0x000000080a087221 */ /* 0x000fc80000000000 */
[----:B------:R-:W-:Y:S02]  /*01d0*/  IMAD.IADD R13, R0, 0x1, R13 ;  /* 0x00000001000d7824 */ /* 0x000fe400078e020d */
[----:B------:R-:W-:Y:S01]  /*01e0*/  FADD R9, R11, R9 ;  /* 0x000000090b097221 */ /* 0x000fe20000000000 */
[----:B------:R-:W-:Y:S02]  /*01f0*/  @!P1 FMUL R8, R8, 0.20000000298023223877 ;  /* 0x3e4ccccd08089820 */ /* 0x000fe40000400000 */
[----:B------:R1:W-:Y:S01]  /*0200*/  @!P2 STG.E.U16 desc[UR4][R6.64], R13 ;  /* 0x0000000d0600a986 */ /* 0x0003e2000c101504 */
[----:B------:R-:W-:Y:S01]  /*0210*/  @!P0 FMUL R9, R9, 0.20000000298023223877 ;  /* 0x3e4ccccd09098820 */ /* 0x000fe20000400000 */
[----:B------:R-:W-:Y:S06]  /*0220*/  @P2 EXIT ;  /* 0x000000000000294d */ /* 0x000fec0003800000 */
[----:B------:R-:W-:Y:S01]  /*0230*/  STG.E.64 desc[UR4][R2.64], R8 ;  /* 0x0000000802007986 */ /* 0x000fe2000c101b04 */
[----:B------:R-:W-:Y:S05]  /*0240*/  EXIT ;  /* 0x000000000000794d */ /* 0x000fea0003800000 */
.L_x_0:
[----:B------:R-:W-:-:S00]  /*0250*/  BRA `(.L_x_0) ;  /* 0xfffffffc00fc7947 */ /* 0x000fc0000383ffff */
[----:B------:R-:W-:-:S00]  /*0260*/  NOP ;  /* 0x0000000000007918 */ /* 0x000fc00000000000 */
        /* <DEDUP_REMOVED lines=9> */
.L_x_1:


//--------------------- .nv.constant0.triton_poi_fused_convolution_leaky_relu_30 --------------------------
	.section	.nv.constant0.triton_poi_fused_convolution_leaky_relu_30,"a",@progbits
	.sectionflags	@""
	.align	4
.nv.constant0.triton_poi_fused_convolution_leaky_relu_30:
	.zero		556
